//
// Generated by NVIDIA NVVM Compiler
//
// Compiler Build ID: CL-36424714
// Cuda compilation tools, release 13.0, V13.0.88
// Based on NVVM 20.0.0
//

.version 9.0
.target sm_100
.address_size 64

	// .globl	_Z6kernelPiS_S_
// _ZZ6kernelPiS_S_E5cache has been demoted

.visible .entry _Z6kernelPiS_S_(
	.param .u64 .ptr .align 1 _Z6kernelPiS_S__param_0,
	.param .u64 .ptr .align 1 _Z6kernelPiS_S__param_1,
	.param .u64 .ptr .align 1 _Z6kernelPiS_S__param_2
)
{
	.reg .pred 	%p<11>;
	.reg .b32 	%r<19>;
	.reg .b32 	%f<30>;
	.reg .b64 	%rd<12>;
	// demoted variable
	.shared .align 4 .b8 _ZZ6kernelPiS_S_E5cache[1024];
	ld.param.u64 	%rd1, [_Z6kernelPiS_S__param_0];
	ld.param.u64 	%rd2, [_Z6kernelPiS_S__param_1];
	ld.param.u64 	%rd3, [_Z6kernelPiS_S__param_2];
	mov.u32 	%r5, %ctaid.x;
	mov.u32 	%r6, %ctaid.y;
	mov.u32 	%r7, %nctaid.x;
	mad.lo.s32 	%r1, %r6, %r7, %r5;
	mov.u32 	%r8, %tid.x;
	mov.u32 	%r9, %tid.y;
	mov.u32 	%r10, %ntid.x;
	mad.lo.s32 	%r2, %r9, %r10, %r8;
	mov.u32 	%r11, %ntid.y;
	mul.lo.s32 	%r12, %r11, %r10;
	mad.lo.s32 	%r3, %r12, %r1, %r2;
	setp.gt.s32 	%p1, %r3, 9999;
	mov.f32 	%f29, 0f00000000;
	@%p1 bra 	$L__BB0_2;
	cvta.to.global.u64 	%rd4, %rd1;
	cvta.to.global.u64 	%rd5, %rd2;
	mul.wide.s32 	%rd6, %r3, 4;
	add.s64 	%rd7, %rd4, %rd6;
	ld.global.u32 	%r13, [%rd7];
	add.s64 	%rd8, %rd5, %rd6;
	ld.global.u32 	%r14, [%rd8];
	mul.lo.s32 	%r15, %r14, %r13;
	cvt.rn.f32.s32 	%f29, %r15;
$L__BB0_2:
	shl.b32 	%r16, %r2, 2;
	mov.u32 	%r17, _ZZ6kernelPiS_S_E5cache;
	add.s32 	%r4, %r17, %r16;
	st.shared.f32 	[%r4], %f29;
	bar.sync 	0;
	setp.gt.u32 	%p2, %r2, 127;
	@%p2 bra 	$L__BB0_4;
	ld.shared.f32 	%f4, [%r4+512];
	ld.shared.f32 	%f5, [%r4];
	add.f32 	%f6, %f4, %f5;
	st.shared.f32 	[%r4], %f6;
$L__BB0_4:
	bar.sync 	0;
	setp.gt.u32 	%p3, %r2, 63;
	@%p3 bra 	$L__BB0_6;
	ld.shared.f32 	%f7, [%r4+256];
	ld.shared.f32 	%f8, [%r4];
	add.f32 	%f9, %f7, %f8;
	st.shared.f32 	[%r4], %f9;
$L__BB0_6:
	bar.sync 	0;
	setp.gt.u32 	%p4, %r2, 31;
	@%p4 bra 	$L__BB0_8;
	ld.shared.f32 	%f10, [%r4+128];
	ld.shared.f32 	%f11, [%r4];
	add.f32 	%f12, %f10, %f11;
	st.shared.f32 	[%r4], %f12;
$L__BB0_8:
	bar.sync 	0;
	setp.gt.u32 	%p5, %r2, 15;
	@%p5 bra 	$L__BB0_10;
	ld.shared.f32 	%f13, [%r4+64];
	ld.shared.f32 	%f14, [%r4];
	add.f32 	%f15, %f13, %f14;
	st.shared.f32 	[%r4], %f15;
$L__BB0_10:
	bar.sync 	0;
	setp.gt.u32 	%p6, %r2, 7;
	@%p6 bra 	$L__BB0_12;
	ld.shared.f32 	%f16, [%r4+32];
	ld.shared.f32 	%f17, [%r4];
	add.f32 	%f18, %f16, %f17;
	st.shared.f32 	[%r4], %f18;
$L__BB0_12:
	bar.sync 	0;
	setp.gt.u32 	%p7, %r2, 3;
	@%p7 bra 	$L__BB0_14;
	ld.shared.f32 	%f19, [%r4+16];
	ld.shared.f32 	%f20, [%r4];
	add.f32 	%f21, %f19, %f20;
	st.shared.f32 	[%r4], %f21;
$L__BB0_14:
	bar.sync 	0;
	setp.gt.u32 	%p8, %r2, 1;
	@%p8 bra 	$L__BB0_16;
	ld.shared.f32 	%f22, [%r4+8];
	ld.shared.f32 	%f23, [%r4];
	add.f32 	%f24, %f22, %f23;
	st.shared.f32 	[%r4], %f24;
$L__BB0_16:
	bar.sync 	0;
	setp.ne.s32 	%p9, %r2, 0;
	@%p9 bra 	$L__BB0_18;
	ld.shared.f32 	%f25, [_ZZ6kernelPiS_S_E5cache+4];
	ld.shared.f32 	%f26, [%r4];
	add.f32 	%f27, %f25, %f26;
	st.shared.f32 	[%r4], %f27;
$L__BB0_18:
	setp.ne.s32 	%p10, %r2, 0;
	bar.sync 	0;
	@%p10 bra 	$L__BB0_20;
	ld.shared.f32 	%f28, [_ZZ6kernelPiS_S_E5cache];
	cvt.rzi.s32.f32 	%r18, %f28;
	cvta.to.global.u64 	%rd9, %rd3;
	mul.wide.s32 	%rd10, %r1, 4;
	add.s64 	%rd11, %rd9, %rd10;
	st.global.u32 	[%rd11], %r18;
$L__BB0_20:
	ret;

}


// ===== COMPILED SASS (sm_100) =====

	.target	sm_100

	.elftype	@"ET_EXEC"


//--------------------- .note.nv.tkinfo           --------------------------
	.section	.note.nv.tkinfo,"",@"SHT_NOTE"
	.sectionflags	@"SHF_NOTE_NV_TKINFO"
	.tkinfo
        /*0018*/ 	.word	0x00000002
        /*0030*/ 	.string	""
        /*0030*/ 	.string	"ptxas"
        /*0030*/ 	.string	"Cuda compilation tools, release 13.0, V13.0.88"
        /*0030*/ 	.string	"Build cuda_13.0.r13.0/compiler.36424714_0"
        /*0030*/ 	.string	"-arch sm_100 -m 64 "



//--------------------- .note.nv.cuinfo           --------------------------
	.section	.note.nv.cuinfo,"",@"SHT_NOTE"
	.sectionflags	@"SHF_NOTE_NV_CUINFO"
        /*0018*/ 	.short	0x0002
        /*001a*/ 	.short	0x0064
        /*001c*/ 	.short	0x0082
	.zero		2


//--------------------- .nv.info                  --------------------------
	.section	.nv.info,"",@"SHT_CUDA_INFO"
	.align	4


	//----- nvinfo : EIATTR_REGCOUNT
	.align		4
        /*0000*/ 	.byte	0x04, 0x2f
        /*0002*/ 	.short	(.L_1 - .L_0)
	.align		4
.L_0:
        /*0004*/ 	.word	index@(_Z6kernelPiS_S_)
        /*0008*/ 	.word	0x0000000c


	//----- nvinfo : EIATTR_FRAME_SIZE
	.align		4
.L_1:
        /*000c*/ 	.byte	0x04, 0x11
        /*000e*/ 	.short	(.L_3 - .L_2)
	.align		4
.L_2:
        /*0010*/ 	.word	index@(_Z6kernelPiS_S_)
        /*0014*/ 	.word	0x00000000


	//----- nvinfo : EIATTR_MIN_STACK_SIZE
	.align		4
.L_3:
        /*0018*/ 	.byte	0x04, 0x12
        /*001a*/ 	.short	(.L_5 - .L_4)
	.align		4
.L_4:
        /*001c*/ 	.word	index@(_Z6kernelPiS_S_)
        /*0020*/ 	.word	0x00000000
.L_5:


//--------------------- .nv.compat                --------------------------
	.section	.nv.compat,"",@"SHT_CUDA_COMPAT_INFO"
	.align	4
        /*0000*/ 	.byte	0x02, 0x09, 0x00, 0x00, 0x02, 0x02, 0x01, 0x00, 0x02, 0x05, 0x05, 0x00, 0x03, 0x07, 0x01, 0x01
        /*0010*/ 	.byte	0x02, 0x03, 0x00, 0x00, 0x02, 0x06, 0x01, 0x00, 0x04, 0x0b, 0x08, 0x00, 0x09, 0x00, 0x00, 0x00
        /*0020*/ 	.byte	0x00, 0x00, 0x00, 0x00


//--------------------- .nv.info._Z6kernelPiS_S_  --------------------------
	.section	.nv.info._Z6kernelPiS_S_,"",@"SHT_CUDA_INFO"
	.sectionflags	@""
	.align	4


	//----- nvinfo : EIATTR_CUDA_API_VERSION
	.align		4
        /*0000*/ 	.byte	0x04, 0x37
        /*0002*/ 	.short	(.L_7 - .L_6)
.L_6:
        /*0004*/ 	.word	0x00000082


	//----- nvinfo : EIATTR_KPARAM_INFO
	.align		4
.L_7:
        /*0008*/ 	.byte	0x04, 0x17
        /*000a*/ 	.short	(.L_9 - .L_8)
.L_8:
        /*000c*/ 	.word	0x00000000
        /*0010*/ 	.short	0x0002
        /*0012*/ 	.short	0x0010
        /*0014*/ 	.byte	0x00, 0xf5, 0x21, 0x00


	//----- nvinfo : EIATTR_KPARAM_INFO
	.align		4
.L_9:
        /*0018*/ 	.byte	0x04, 0x17
        /*001a*/ 	.short	(.L_11 - .L_10)
.L_10:
        /*001c*/ 	.word	0x00000000
        /*0020*/ 	.short	0x0001
        /*0022*/ 	.short	0x0008
        /*0024*/ 	.byte	0x00, 0xf5, 0x21, 0x00


	//----- nvinfo : EIATTR_KPARAM_INFO
	.align		4
.L_11:
        /*0028*/ 	.byte	0x04, 0x17
        /*002a*/ 	.short	(.L_13 - .L_12)
.L_12:
        /*002c*/ 	.word	0x00000000
        /*0030*/ 	.short	0x0000
        /*0032*/ 	.short	0x0000
        /*0034*/ 	.byte	0x00, 0xf5, 0x21, 0x00


	//----- nvinfo : EIATTR_SPARSE_MMA_MASK
	.align		4
.L_13:
        /*0038*/ 	.byte	0x03, 0x50
        /*003a*/ 	.short	0x0000


	//----- nvinfo : EIATTR_MAXREG_COUNT
	.align		4
        /*003c*/ 	.byte	0x03, 0x1b
        /*003e*/ 	.short	0x00ff


	//----- nvinfo : EIATTR_NUM_BARRIERS
	.align		4
        /*0040*/ 	.byte	0x02, 0x4c
        /*0042*/ 	.byte	0x01
	.zero		1


	//----- nvinfo : EIATTR_MERCURY_ISA_VERSION
	.align		4
        /*0044*/ 	.byte	0x03, 0x5f
        /*0046*/ 	.short	0x0101


	//----- nvinfo : EIATTR_VRC_CTA_INIT_COUNT
	.align		4
        /*0048*/ 	.byte	0x02, 0x4a
	.zero		1
	.zero		1


	//----- nvinfo : EIATTR_EXIT_INSTR_OFFSETS
	.align		4
        /*004c*/ 	.byte	0x04, 0x1c
        /*004e*/ 	.short	(.L_15 - .L_14)


	//   ....[0]....
.L_14:
        /*0050*/ 	.word	0x000004d0


	//   ....[1]....
        /*0054*/ 	.word	0x00000530


	//----- nvinfo : EIATTR_CBANK_PARAM_SIZE
	.align		4
.L_15:
        /*0058*/ 	.byte	0x03, 0x19
        /*005a*/ 	.short	0x0018


	//----- nvinfo : EIATTR_PARAM_CBANK
	.align		4
        /*005c*/ 	.byte	0x04, 0x0a
        /*005e*/ 	.short	(.L_17 - .L_16)
	.align		4
.L_16:
        /*0060*/ 	.word	index@(.nv.constant0._Z6kernelPiS_S_)
        /*0064*/ 	.short	0x0380
        /*0066*/ 	.short	0x0018


	//----- nvinfo : EIATTR_SW_WAR
	.align		4
.L_17:
        /*0068*/ 	.byte	0x04, 0x36
        /*006a*/ 	.short	(.L_19 - .L_18)
.L_18:
        /*006c*/ 	.word	0x00000008
.L_19:


//--------------------- .nv.callgraph             --------------------------
	.section	.nv.callgraph,"",@"SHT_CUDA_CALLGRAPH"
	.align	4
	.sectionentsize	8
	.align		4
        /*0000*/ 	.word	0x00000000
	.align		4
        /*0004*/ 	.word	0xffffffff
	.align		4
        /*0008*/ 	.word	0x00000000
	.align		4
        /*000c*/ 	.word	0xfffffffe
	.align		4
        /*0010*/ 	.word	0x00000000
	.align		4
        /*0014*/ 	.word	0xfffffffd
	.align		4
        /*0018*/ 	.word	0x00000000
	.align		4
        /*001c*/ 	.word	0xfffffffc


//--------------------- .text._Z6kernelPiS_S_     --------------------------
	.section	.text._Z6kernelPiS_S_,"ax",@progbits
	.align	128
        .global         _Z6kernelPiS_S_
        .type           _Z6kernelPiS_S_,@function
        .size           _Z6kernelPiS_S_,(.L_x_1 - _Z6kernelPiS_S_)
        .other          _Z6kernelPiS_S_,@"STO_CUDA_ENTRY STV_DEFAULT"
_Z6kernelPiS_S_:
.text._Z6kernelPiS_S_:
[----:B------:R-:W-:Y:S01]  /*0000*/  LDC R1, c[0x0][0x37c] ;  /* 0x0000df00ff017b82 */ /* 0x000fe20000000800 */
[----:B------:R-:W0:Y:S07]  /*0010*/  S2R R0, SR_CTAID.Y ;  /* 0x0000000000007919 */ /* 0x000e2e0000002600 */
[----:B------:R-:W0:Y:S01]  /*0020*/  S2UR UR5, SR_CTAID.X ;  /* 0x00000000000579c3 */ /* 0x000e220000002500 */
[----:B------:R-:W1:Y:S01]  /*0030*/  S2R R2, SR_TID.X ;  /* 0x0000000000027919 */ /* 0x000e620000002100 */
[----:B------:R-:W1:Y:S06]  /*0040*/  S2R R9, SR_TID.Y ;  /* 0x0000000000097919 */ /* 0x000e6c0000002200 */
[----:B------:R-:W0:Y:S01]  /*0050*/  LDC R3, c[0x0][0x370] ;  /* 0x0000dc00ff037b82 */ /* 0x000e220000000800 */
[----:B------:R-:W2:Y:S01]  /*0060*/  LDCU UR6, c[0x0][0x360] ;  /* 0x00006c00ff0677ac */ /* 0x000ea20008000800 */
[----:B------:R-:W2:Y:S06]  /*0070*/  LDCU UR4, c[0x0][0x364] ;  /* 0x00006c80ff0477ac */ /* 0x000eac0008000800 */
[----:B------:R-:W3:Y:S08]  /*0080*/  LDC.64 R4, c[0x0][0x380] ;  /* 0x0000e000ff047b82 */ /* 0x000ef00000000a00 */
[----:B------:R-:W4:Y:S01]  /*0090*/  LDC.64 R6, c[0x0][0x388] ;  /* 0x0000e200ff067b82 */ /* 0x000f220000000a00 */
[----:B--2---:R-:W-:Y:S01]  /*00a0*/  UIMAD UR4, UR6, UR4, URZ ;  /* 0x00000004060472a4 */ /* 0x004fe2000f8e02ff */
[----:B0-----:R-:W-:-:S02]  /*00b0*/  IMAD R0, R0, R3, UR5 ;  /* 0x0000000500007e24 */ /* 0x001fc4000f8e0203 */
[----:B-1----:R-:W-:Y:S01]  /*00c0*/  IMAD R3, R9, UR6, R2 ;  /* 0x0000000609037c24 */ /* 0x002fe2000f8e0202 */
[----:B------:R-:W0:Y:S03]  /*00d0*/  LDCU.64 UR6, c[0x0][0x358] ;  /* 0x00006b00ff0677ac */ /* 0x000e260008000a00 */
[----:B------:R-:W-:-:S05]  /*00e0*/  IMAD R9, R0, UR4, R3 ;  /* 0x0000000400097c24 */ /* 0x000fca000f8e0203 */
[----:B------:R-:W-:-:S13]  /*00f0*/  ISETP.GT.AND P0, PT, R9, 0x270f, PT ;  /* 0x0000270f0900780c */ /* 0x000fda0003f04270 */
[----:B---3--:R-:W-:-:S04]  /*0100*/  @!P0 IMAD.WIDE R4, R9, 0x4, R4 ;  /* 0x0000000409048825 */ /* 0x008fc800078e0204 */
[----:B----4-:R-:W-:Y:S02]  /*0110*/  @!P0 IMAD.WIDE R6, R9, 0x4, R6 ;  /* 0x0000000409068825 */ /* 0x010fe400078e0206 */
[----:B0-----:R-:W2:Y:S04]  /*0120*/  @!P0 LDG.E R4, desc[UR6][R4.64] ;  /* 0x0000000604048981 */ /* 0x001ea8000c1e1900 */
[----:B------:R-:W2:Y:S01]  /*0130*/  @!P0 LDG.E R7, desc[UR6][R6.64] ;  /* 0x0000000606078981 */ /* 0x000ea2000c1e1900 */
[----:B------:R-:W0:Y:S01]  /*0140*/  S2UR UR5, SR_CgaCtaId ;  /* 0x00000000000579c3 */ /* 0x000e220000008800 */
[----:B------:R-:W-:Y:S01]  /*0150*/  UMOV UR4, 0x400 ;  /* 0x0000040000047882 */ /* 0x000fe20000000000 */
[----:B------:R-:W-:Y:S01]  /*0160*/  HFMA2 R2, -RZ, RZ, 0, 0 ;  /* 0x00000000ff027431 */ /* 0x000fe200000001ff */
[----:B------:R-:W-:Y:S01]  /*0170*/  ISETP.GT.U32.AND P1, PT, R3, 0x7f, PT ;  /* 0x0000007f0300780c */ /* 0x000fe20003f24070 */
[----:B0-----:R-:W-:-:S06]  /*0180*/  ULEA UR4, UR5, UR4, 0x18 ;  /* 0x0000000405047291 */ /* 0x001fcc000f8ec0ff */
[----:B------:R-:W-:Y:S01]  /*0190*/  LEA R9, R3, UR4, 0x2 ;  /* 0x0000000403097c11 */ /* 0x000fe2000f8e10ff */
[----:B--2---:R-:W-:-:S05]  /*01a0*/  @!P0 IMAD R8, R4, R7, RZ ;  /* 0x0000000704088224 */ /* 0x004fca00078e02ff */
[----:B------:R-:W-:Y:S02]  /*01b0*/  @!P0 I2FP.F32.S32 R2, R8 ;  /* 0x0000000800028245 */ /* 0x000fe40000201400 */
[----:B------:R-:W-:-:S03]  /*01c0*/  ISETP.GT.U32.AND P0, PT, R3, 0x3f, PT ;  /* 0x0000003f0300780c */ /* 0x000fc60003f04070 */
[----:B------:R-:W-:Y:S01]  /*01d0*/  STS [R9], R2 ;  /* 0x0000000209007388 */ /* 0x000fe20000000800 */
[----:B------:R-:W-:Y:S06]  /*01e0*/  BAR.SYNC.DEFER_BLOCKING 0x0 ;  /* 0x0000000000007b1d */ /* 0x000fec0000010000 */
[----:B------:R-:W-:Y:S04]  /*01f0*/  @!P1 LDS R4, [R9+0x200] ;  /* 0x0002000009049984 */ /* 0x000fe80000000800 */
[----:B------:R-:W0:Y:S02]  /*0200*/  @!P1 LDS R5, [R9] ;  /* 0x0000000009059984 */ /* 0x000e240000000800 */
[----:B0-----:R-:W-:-:S05]  /*0210*/  @!P1 FADD R4, R4, R5 ;  /* 0x0000000504049221 */ /* 0x001fca0000000000 */
[----:B------:R-:W-:Y:S01]  /*0220*/  @!P1 STS [R9], R4 ;  /* 0x0000000409009388 */ /* 0x000fe20000000800 */
[----:B------:R-:W-:Y:S01]  /*0230*/  BAR.SYNC.DEFER_BLOCKING 0x0 ;  /* 0x0000000000007b1d */ /* 0x000fe20000010000 */
[----:B------:R-:W-:-:S05]  /*0240*/  ISETP.GT.U32.AND P1, PT, R3, 0x1f, PT ;  /* 0x0000001f0300780c */ /* 0x000fca0003f24070 */
        /* <DEDUP_REMOVED lines=29> */
[----:B------:R-:W-:-:S05]  /*0420*/  ISETP.NE.AND P0, PT, R3, RZ, PT ;  /* 0x000000ff0300720c */ /* 0x000fca0003f05270 */
[----:B------:R-:W-:Y:S04]  /*0430*/  @!P1 LDS R4, [R9+0x8] ;  /* 0x0000080009049984 */ /* 0x000fe80000000800 */
[----:B------:R-:W0:Y:S02]  /*0440*/  @!P1 LDS R5, [R9] ;  /* 0x0000000009059984 */ /* 0x000e240000000800 */
[----:B0-----:R-:W-:-:S05]  /*0450*/  @!P1 FADD R4, R4, R5 ;  /* 0x0000000504049221 */ /* 0x001fca0000000000 */
[----:B------:R-:W-:Y:S01]  /*0460*/  @!P1 STS [R9], R4 ;  /* 0x0000000409009388 */ /* 0x000fe20000000800 */
[----:B------:R-:W-:Y:S06]  /*0470*/  BAR.SYNC.DEFER_BLOCKING 0x0 ;  /* 0x0000000000007b1d */ /* 0x000fec0000010000 */
[----:B------:R-:W-:Y:S04]  /*0480*/  @!P0 LDS R3, [UR4+0x4] ;  /* 0x00000404ff038984 */ /* 0x000fe80008000800 */
[----:B------:R-:W0:Y:S02]  /*0490*/  @!P0 LDS R6, [R9] ;  /* 0x0000000009068984 */ /* 0x000e240000000800 */
[----:B0-----:R-:W-:-:S05]  /*04a0*/  @!P0 FADD R6, R3, R6 ;  /* 0x0000000603068221 */ /* 0x001fca0000000000 */
[----:B------:R0:W-:Y:S01]  /*04b0*/  @!P0 STS [R9], R6 ;  /* 0x0000000609008388 */ /* 0x0001e20000000800 */
[----:B------:R-:W-:Y:S06]  /*04c0*/  BAR.SYNC.DEFER_BLOCKING 0x0 ;  /* 0x0000000000007b1d */ /* 0x000fec0000010000 */
[----:B------:R-:W-:Y:S05]  /*04d0*/  @P0 EXIT ;  /* 0x000000000000094d */ /* 0x000fea0003800000 */
[----:B------:R-:W1:Y:S01]  /*04e0*/  LDS R4, [UR4] ;  /* 0x00000004ff047984 */ /* 0x000e620008000800 */
[----:B------:R-:W2:Y:S02]  /*04f0*/  LDC.64 R2, c[0x0][0x390] ;  /* 0x0000e400ff027b82 */ /* 0x000ea40000000a00 */
[----:B--2---:R-:W-:Y:S01]  /*0500*/  IMAD.WIDE R2, R0, 0x4, R2 ;  /* 0x0000000400027825 */ /* 0x004fe200078e0202 */
[----:B-1----:R-:W1:Y:S04]  /*0510*/  F2I.TRUNC.NTZ R5, R4 ;  /* 0x0000000400057305 */ /* 0x002e68000020f100 */
[----:B-1----:R-:W-:Y:S01]  /*0520*/  STG.E desc[UR6][R2.64], R5 ;  /* 0x0000000502007986 */ /* 0x002fe2000c101906 */
[----:B------:R-:W-:Y:S05]  /*0530*/  EXIT ;  /* 0x000000000000794d */ /* 0x000fea0003800000 */
.L_x_0:
[----:B------:R-:W-:-:S00]  /*0540*/  BRA `(.L_x_0) ;  /* 0xfffffffc00fc7947 */ /* 0x000fc0000383ffff */
[----:B------:R-:W-:-:S00]  /*0550*/  NOP ;  /* 0x0000000000007918 */ /* 0x000fc00000000000 */
        /* <DEDUP_REMOVED lines=10> */
.L_x_1:


//--------------------- .nv.shared._Z6kernelPiS_S_ --------------------------
	.section	.nv.shared._Z6kernelPiS_S_,"aw",@nobits
	.sectionflags	@""
	.align	4
.nv.shared._Z6kernelPiS_S_:
	.zero		2048


//--------------------- .nv.shared.reserved.0     --------------------------
	.section	.nv.shared.reserved.0,"aw",@nobits
	.weak		__nv_reservedSMEM_offset_0_alias
	.size		__nv_reservedSMEM_offset_0_alias, 0, 64
	.other		__nv_reservedSMEM_offset_0_alias,@"STO_CUDA_RESERVED_SHARED STV_DEFAULT"
__nv_reservedSMEM_offset_0_alias:
	.zero		0
	.zero		64


//--------------------- .nv.constant0._Z6kernelPiS_S_ --------------------------
	.section	.nv.constant0._Z6kernelPiS_S_,"a",@progbits
	.sectionflags	@""
	.align	4
.nv.constant0._Z6kernelPiS_S_:
	.zero		920


//--------------------- SYMBOLS --------------------------

	.type		.nv.reservedSmem.offset0,@object
	.size		.nv.reservedSmem.offset0,0x4
	.type		.nv.reservedSmem.cap,@object
	.size		.nv.reservedSmem.cap,0x4
